	.headerflags	@"EF_CUDA_TEXMODE_UNIFIED EF_CUDA_64BIT_ADDRESS EF_CUDA_ACCELERATORS EF_CUDA_SM90 EF_CUDA_VIRTUAL_SM(EF_CUDA_SM90)"
	.elftype	@"ET_EXEC"


//--------------------- .nv.info                  --------------------------
	.section	.nv.info,"",@"SHT_CUDA_INFO"
	.align	4


	//----- nvinfo : EIATTR_REGCOUNT
	.align		4
        /*0000*/ 	.byte	0x04, 0x2f
        /*0002*/ 	.short	(.L_3 - .L_2)
	.align		4
.L_2:
        /*0004*/ 	.word	index@(triton_poi_fused__native_batch_norm_legit_no_training_add_silu_1)
        /*0008*/ 	.word	0x00000014


	//----- nvinfo : EIATTR_MIN_STACK_SIZE
	.align		4
.L_3:
        /*000c*/ 	.byte	0x04, 0x12
        /*000e*/ 	.short	(.L_5 - .L_4)
	.align		4
.L_4:
        /*0010*/ 	.word	index@(triton_poi_fused__native_batch_norm_legit_no_training_add_silu_1)
        /*0014*/ 	.word	0x00000000


	//----- nvinfo : EIATTR_FRAME_SIZE
	.align		4
.L_5:
        /*0018*/ 	.byte	0x04, 0x11
        /*001a*/ 	.short	(.L_7 - .L_6)
	.align		4
.L_6:
        /*001c*/ 	.word	index@(triton_poi_fused__native_batch_norm_legit_no_training_add_silu_1)
        /*0020*/ 	.word	0x00000000


	//----- nvinfo : EIATTR_MIN_STACK_SIZE
	.align		4
.L_7:
        /*0024*/ 	.byte	0x04, 0x12
        /*0026*/ 	.short	(.L_9 - .L_8)
	.align		4
.L_8:
        /*0028*/ 	.word	index@(triton_poi_fused__native_batch_norm_legit_no_training_add_silu_1)
        /*002c*/ 	.word	0x00000000
.L_9:


//--------------------- .nv.info.triton_poi_fused__native_batch_norm_legit_no_training_add_silu_1 --------------------------
	.section	.nv.info.triton_poi_fused__native_batch_norm_legit_no_training_add_silu_1,"",@"SHT_CUDA_INFO"
	.sectionflags	@""
	.align	4


	//----- nvinfo : EIATTR_CUDA_API_VERSION
	.align		4
        /*0000*/ 	.byte	0x04, 0x37
        /*0002*/ 	.short	(.L_11 - .L_10)
.L_10:
        /*0004*/ 	.word	0x0000007c


	//----- nvinfo : EIATTR_KPARAM_INFO
	.align		4
.L_11:
        /*0008*/ 	.byte	0x04, 0x17
        /*000a*/ 	.short	(.L_13 - .L_12)
.L_12:
        /*000c*/ 	.word	0x00000000
        /*0010*/ 	.short	0x0007
        /*0012*/ 	.short	0x0038
        /*0014*/ 	.byte	0x00, 0xf0, 0x11, 0x00


	//----- nvinfo : EIATTR_KPARAM_INFO
	.align		4
.L_13:
        /*0018*/ 	.byte	0x04, 0x17
        /*001a*/ 	.short	(.L_15 - .L_14)
.L_14:
        /*001c*/ 	.word	0x00000000
        /*0020*/ 	.short	0x0006
        /*0022*/ 	.short	0x0030
        /*0024*/ 	.byte	0x00, 0xf4, 0x21, 0x00


	//----- nvinfo : EIATTR_KPARAM_INFO
	.align		4
.L_15:
        /*0028*/ 	.byte	0x04, 0x17
        /*002a*/ 	.short	(.L_17 - .L_16)
.L_16:
        /*002c*/ 	.word	0x00000000
        /*0030*/ 	.short	0x0005
        /*0032*/ 	.short	0x0028
        /*0034*/ 	.byte	0x00, 0xf4, 0x21, 0x00


	//----- nvinfo : EIATTR_KPARAM_INFO
	.align		4
.L_17:
        /*0038*/ 	.byte	0x04, 0x17
        /*003a*/ 	.short	(.L_19 - .L_18)
.L_18:
        /*003c*/ 	.word	0x00000000
        /*0040*/ 	.short	0x0004
        /*0042*/ 	.short	0x0020
        /*0044*/ 	.byte	0x00, 0xf4, 0x21, 0x00


	//----- nvinfo : EIATTR_KPARAM_INFO
	.align		4
.L_19:
        /*0048*/ 	.byte	0x04, 0x17
        /*004a*/ 	.short	(.L_21 - .L_20)
.L_20:
        /*004c*/ 	.word	0x00000000
        /*0050*/ 	.short	0x0003
        /*0052*/ 	.short	0x0018
        /*0054*/ 	.byte	0x00, 0xf4, 0x21, 0x00


	//----- nvinfo : EIATTR_KPARAM_INFO
	.align		4
.L_21:
        /*0058*/ 	.byte	0x04, 0x17
        /*005a*/ 	.short	(.L_23 - .L_22)
.L_22:
        /*005c*/ 	.word	0x00000000
        /*0060*/ 	.short	0x0002
        /*0062*/ 	.short	0x0010
        /*0064*/ 	.byte	0x00, 0xf4, 0x21, 0x00


	//----- nvinfo : EIATTR_KPARAM_INFO
	.align		4
.L_23:
        /*0068*/ 	.byte	0x04, 0x17
        /*006a*/ 	.short	(.L_25 - .L_24)
.L_24:
        /*006c*/ 	.word	0x00000000
        /*0070*/ 	.short	0x0001
        /*0072*/ 	.short	0x0008
        /*0074*/ 	.byte	0x00, 0xf4, 0x21, 0x00


	//----- nvinfo : EIATTR_KPARAM_INFO
	.align		4
.L_25:
        /*0078*/ 	.byte	0x04, 0x17
        /*007a*/ 	.short	(.L_27 - .L_26)
.L_26:
        /*007c*/ 	.word	0x00000000
        /*0080*/ 	.short	0x0000
        /*0082*/ 	.short	0x0000
        /*0084*/ 	.byte	0x00, 0xf4, 0x21, 0x00


	//----- nvinfo : EIATTR_SPARSE_MMA_MASK
	.align		4
.L_27:
        /*0088*/ 	.byte	0x03, 0x50
        /*008a*/ 	.short	0x0000


	//----- nvinfo : EIATTR_MAXREG_COUNT
	.align		4
        /*008c*/ 	.byte	0x03, 0x1b
        /*008e*/ 	.short	0x00ff


	//----- nvinfo : EIATTR_EXIT_INSTR_OFFSETS
	.align		4
        /*0090*/ 	.byte	0x04, 0x1c
        /*0092*/ 	.short	(.L_29 - .L_28)


	//   ....[0]....
.L_28:
        /*0094*/ 	.word	0x00000410


	//   ....[1]....
        /*0098*/ 	.word	0x00000430


	//----- nvinfo : EIATTR_REQNTID
	.align		4
.L_29:
        /*009c*/ 	.byte	0x04, 0x10
        /*009e*/ 	.short	(.L_31 - .L_30)
.L_30:
        /*00a0*/ 	.word	0x00000080
        /*00a4*/ 	.word	0x00000001
        /*00a8*/ 	.word	0x00000001


	//----- nvinfo : EIATTR_CBANK_PARAM_SIZE
	.align		4
.L_31:
        /*00ac*/ 	.byte	0x03, 0x19
        /*00ae*/ 	.short	0x003c


	//----- nvinfo : EIATTR_PARAM_CBANK
	.align		4
        /*00b0*/ 	.byte	0x04, 0x0a
        /*00b2*/ 	.short	(.L_33 - .L_32)
	.align		4
.L_32:
        /*00b4*/ 	.word	index@(.nv.constant0.triton_poi_fused__native_batch_norm_legit_no_training_add_silu_1)
        /*00b8*/ 	.short	0x0210
        /*00ba*/ 	.short	0x003c


	//----- nvinfo : EIATTR_SW_WAR
	.align		4
.L_33:
        /*00bc*/ 	.byte	0x04, 0x36
        /*00be*/ 	.short	(.L_35 - .L_34)
.L_34:
        /*00c0*/ 	.word	0x00000008
.L_35:


//--------------------- .nv.callgraph             --------------------------
	.section	.nv.callgraph,"",@"SHT_CUDA_CALLGRAPH"
	.align	4
	.sectionentsize	8
	.align		4
        /*0000*/ 	.word	0x00000000
	.align		4
        /*0004*/ 	.word	0xffffffff
	.align		4
        /*0008*/ 	.word	0x00000000
	.align		4
        /*000c*/ 	.word	0xfffffffe
	.align		4
        /*0010*/ 	.word	0x00000000
	.align		4
        /*0014*/ 	.word	0xfffffffd
	.align		4
        /*0018*/ 	.word	0x00000000
	.align		4
        /*001c*/ 	.word	0xfffffffc


//--------------------- .nv.constant4             --------------------------
	.section	.nv.constant4,"a",@progbits
	.align	8
	.align		8
.nv.constant4:
        /*0000*/ 	.dword	_$_str
	.align		8
        /*0008*/ 	.dword	_$_str_$_2


//--------------------- .text.triton_poi_fused__native_batch_norm_legit_no_training_add_silu_1 --------------------------
	.section	.text.triton_poi_fused__native_batch_norm_legit_no_training_add_silu_1,"ax",@progbits
	.align	128
        .global         triton_poi_fused__native_batch_norm_legit_no_training_add_silu_1
        .type           triton_poi_fused__native_batch_norm_legit_no_training_add_silu_1,@function
        .size           triton_poi_fused__native_batch_norm_legit_no_training_add_silu_1,(.L_x_1 - triton_poi_fused__native_batch_norm_legit_no_training_add_silu_1)
        .other          triton_poi_fused__native_batch_norm_legit_no_training_add_silu_1,@"STO_CUDA_ENTRY STV_DEFAULT"
triton_poi_fused__native_batch_norm_legit_no_training_add_silu_1:
.text.triton_poi_fused__native_batch_norm_legit_no_training_add_silu_1:
[----:B------:R-:W0:Y:S01]  /*0000*/  LDC R1, c[0x0][0x28] ;  /* 0x00000a00ff017b82 */ /* 0x000e220000000800 */
[----:B------:R-:W1:Y:S07]  /*0010*/  S2R R0, SR_TID.X ;  /* 0x0000000000007919 */ /* 0x000e6e0000002100 */
[----:B------:R-:W2:Y:S01]  /*0020*/  LDC.64 R10, c[0x0][0x228] ;  /* 0x00008a00ff0a7b82 */ /* 0x000ea20000000a00 */
[----:B------:R-:W-:Y:S01]  /*0030*/  ULDC.64 UR4, c[0x0][0x208] ;  /* 0x0000820000047ab9 */ /* 0x000fe20000000a00 */
[----:B------:R-:W3:Y:S06]  /*0040*/  S2R R3, SR_CTAID.X ;  /* 0x0000000000037919 */ /* 0x000eec0000002500 */
[----:B------:R-:W4:Y:S08]  /*0050*/  LDC.64 R6, c[0x0][0x218] ;  /* 0x00008600ff067b82 */ /* 0x000f300000000a00 */
[----:B------:R-:W5:Y:S08]  /*0060*/  LDC.64 R8, c[0x0][0x220] ;  /* 0x00008800ff087b82 */ /* 0x000f700000000a00 */
[----:B------:R-:W5:Y:S01]  /*0070*/  LDC.64 R12, c[0x0][0x230] ;  /* 0x00008c00ff0c7b82 */ /* 0x000f620000000a00 */
[----:B-1----:R-:W-:-:S07]  /*0080*/  LOP3.LUT R0, R0, 0x7f, RZ, 0xc0, !PT ;  /* 0x0000007f00007812 */ /* 0x002fce00078ec0ff */
[----:B------:R-:W1:Y:S01]  /*0090*/  LDC.64 R14, c[0x0][0x238] ;  /* 0x00008e00ff0e7b82 */ /* 0x000e620000000a00 */
[----:B---3--:R-:W-:Y:S02]  /*00a0*/  SHF.R.S32.HI R2, RZ, 0x18, R3 ;  /* 0x00000018ff027819 */ /* 0x008fe40000011403 */
[----:B------:R-:W-:Y:S02]  /*00b0*/  LEA R0, R3, R0, 0x7 ;  /* 0x0000000003007211 */ /* 0x000fe400078e38ff */
[----:B------:R-:W-:Y:S02]  /*00c0*/  SGXT R3, R2, 0x1 ;  /* 0x000000010203781a */ /* 0x000fe40000000200 */
[----:B------:R-:W-:Y:S02]  /*00d0*/  ISETP.GE.AND P0, PT, R0, 0x100, PT ;  /* 0x000001000000780c */ /* 0x000fe40003f06270 */
[----:B------:R-:W-:-:S04]  /*00e0*/  LEA.HI R3, R3, R0, RZ, 0x4 ;  /* 0x0000000003037211 */ /* 0x000fc800078f20ff */
[----:B------:R-:W-:-:S04]  /*00f0*/  SHF.R.S32.HI R3, RZ, 0x4, R3 ;  /* 0x00000004ff037819 */ /* 0x000fc80000011403 */
[----:B------:R-:W-:-:S04]  /*0100*/  LEA.HI R2, R3, R3, RZ, 0x2 ;  /* 0x0000000303027211 */ /* 0x000fc800078f10ff */
[----:B------:R-:W-:-:S04]  /*0110*/  LOP3.LUT R2, R2, 0xfffffffc, RZ, 0xc0, !PT ;  /* 0xfffffffc02027812 */ /* 0x000fc800078ec0ff */
[----:B------:R-:W-:Y:S02]  /*0120*/  IADD3 R5, R3, -R2, RZ ;  /* 0x8000000203057210 */ /* 0x000fe40007ffe0ff */
[----:B------:R-:W-:-:S03]  /*0130*/  CS2R R2, SRZ ;  /* 0x0000000000027805 */ /* 0x000fc6000001ff00 */
[----:B--2---:R-:W-:-:S05]  /*0140*/  IMAD.WIDE R10, R5, 0x4, R10 ;  /* 0x00000004050a7825 */ /* 0x004fca00078e020a */
[----:B------:R2:W3:Y:S01]  /*0150*/  @!P0 LDG.E.EL R2, desc[UR4][R10.64] ;  /* 0x000000040a028981 */ /* 0x0004e2000c2e1900 */
[----:B------:R-:W-:Y:S01]  /*0160*/  HFMA2.MMA R4, -RZ, RZ, 0, 0 ;  /* 0x00000000ff047435 */ /* 0x000fe200000001ff */
[----:B----4-:R-:W-:-:S04]  /*0170*/  IMAD.WIDE R6, R0, 0x4, R6 ;  /* 0x0000000400067825 */ /* 0x010fc800078e0206 */
[----:B-----5:R-:W-:Y:S01]  /*0180*/  IMAD.WIDE R8, R5, 0x4, R8 ;  /* 0x0000000405087825 */ /* 0x020fe200078e0208 */
[----:B------:R-:W4:Y:S01]  /*0190*/  @!P0 LDG.E R3, desc[UR4][R6.64] ;  /* 0x0000000406038981 */ /* 0x000f22000c1e1900 */
[----:B------:R-:W-:-:S03]  /*01a0*/  CS2R R16, SRZ ;  /* 0x0000000000107805 */ /* 0x000fc6000001ff00 */
[----:B------:R5:W4:Y:S01]  /*01b0*/  @!P0 LDG.E.EL R4, desc[UR4][R8.64] ;  /* 0x0000000408048981 */ /* 0x000b22000c2e1900 */
[----:B0-2---:R-:W-:-:S04]  /*01c0*/  IMAD.WIDE R10, R5, 0x4, R12 ;  /* 0x00000004050a7825 */ /* 0x005fc800078e020c */
[----:B-1----:R-:W-:Y:S01]  /*01d0*/  IMAD.WIDE R12, R5, 0x4, R14 ;  /* 0x00000004050c7825 */ /* 0x002fe200078e020e */
[----:B------:R-:W2:Y:S01]  /*01e0*/  @!P0 LDG.E.EL R16, desc[UR4][R10.64] ;  /* 0x000000040a108981 */ /* 0x000ea2000c2e1900 */
[----:B------:R-:W0:Y:S03]  /*01f0*/  LDC.64 R14, c[0x0][0x240] ;  /* 0x00009000ff0e7b82 */ /* 0x000e260000000a00 */
[----:B------:R-:W2:Y:S01]  /*0200*/  @!P0 LDG.E.EL R17, desc[UR4][R12.64] ;  /* 0x000000040c118981 */ /* 0x000ea2000c2e1900 */
[----:B------:R-:W-:Y:S01]  /*0210*/  MOV R5, RZ ;  /* 0x000000ff00057202 */ /* 0x000fe20000000f00 */
[----:B0-----:R-:W-:-:S05]  /*0220*/  IMAD.WIDE R14, R0, 0x4, R14 ;  /* 0x00000004000e7825 */ /* 0x001fca00078e020e */
[----:B------:R-:W2:Y:S01]  /*0230*/  @!P0 LDG.E R5, desc[UR4][R14.64] ;  /* 0x000000040e058981 */ /* 0x000ea2000c1e1900 */
[----:B-----5:R-:W-:Y:S01]  /*0240*/  HFMA2.MMA R9, -RZ, RZ, 1.625, 0 ;  /* 0x3e800000ff097435 */ /* 0x020fe200000001ff */
[----:B---3--:R-:W-:-:S04]  /*0250*/  FADD R2, R2, 9.9999997473787516356e-06 ;  /* 0x3727c5ac02027421 */ /* 0x008fc80000000000 */
[----:B------:R-:W0:Y:S01]  /*0260*/  MUFU.SQRT R6, R2 ;  /* 0x0000000200067308 */ /* 0x000e220000002000 */
[----:B----4-:R-:W-:Y:S01]  /*0270*/  FADD R3, -R4, R3 ;  /* 0x0000000304037221 */ /* 0x010fe20000000100 */
[C---:B0-----:R-:W-:Y:S02]  /*0280*/  FSETP.GT.AND P1, PT, R6.reuse, 8.50705917302346158658e+37, PT ;  /* 0x7e8000000600780b */ /* 0x041fe40003f24000 */
[----:B------:R-:W-:Y:S02]  /*0290*/  FSETP.GEU.AND P2, PT, R6, 1.175494350822287508e-38, PT ;  /* 0x008000000600780b */ /* 0x000fe40003f4e000 */
[----:B------:R-:W-:-:S09]  /*02a0*/  FSEL R7, R9, 1, P1 ;  /* 0x3f80000009077808 */ /* 0x000fd20000800000 */
[----:B------:R-:W-:Y:S02]  /*02b0*/  @P1 FMUL R6, R6, 0.25 ;  /* 0x3e80000006061820 */ /* 0x000fe40000400000 */
[----:B------:R-:W-:Y:S02]  /*02c0*/  @!P2 FMUL R7, R7, 16777216 ;  /* 0x4b8000000707a820 */ /* 0x000fe40000400000 */
[----:B------:R-:W-:-:S06]  /*02d0*/  @!P2 FMUL R6, R6, 16777216 ;  /* 0x4b8000000606a820 */ /* 0x000fcc0000400000 */
[----:B------:R-:W0:Y:S02]  /*02e0*/  MUFU.RCP R6, R6 ;  /* 0x0000000600067308 */ /* 0x000e240000001000 */
[----:B0-----:R-:W-:-:S04]  /*02f0*/  FMUL R4, R6, R7 ;  /* 0x0000000706047220 */ /* 0x001fc80000400000 */
[----:B------:R-:W-:-:S04]  /*0300*/  FMUL R4, R3, R4 ;  /* 0x0000000403047220 */ /* 0x000fc80000400000 */
[----:B--2---:R-:W-:-:S04]  /*0310*/  FFMA R4, R4, R16, R17 ;  /* 0x0000001004047223 */ /* 0x004fc80000000011 */
[----:B------:R-:W-:-:S04]  /*0320*/  FADD R2, RZ, -R4 ;  /* 0x80000004ff027221 */ /* 0x000fc80000000000 */
[----:B------:R-:W-:-:S05]  /*0330*/  FMUL R7, R2, 1.4426950216293334961 ;  /* 0x3fb8aa3b02077820 */ /* 0x000fca0000400000 */
[----:B------:R-:W-:-:S13]  /*0340*/  FSETP.GEU.AND P1, PT, R7, -126, PT ;  /* 0xc2fc00000700780b */ /* 0x000fda0003f2e000 */
[----:B------:R-:W-:-:S04]  /*0350*/  @!P1 FMUL R7, R7, 0.5 ;  /* 0x3f00000007079820 */ /* 0x000fc80000400000 */
[----:B------:R-:W0:Y:S02]  /*0360*/  MUFU.EX2 R2, R7 ;  /* 0x0000000700027308 */ /* 0x000e240000000800 */
[----:B0-----:R-:W-:-:S04]  /*0370*/  @!P1 FMUL R2, R2, R2 ;  /* 0x0000000202029220 */ /* 0x001fc80000400000 */
[----:B------:R-:W-:Y:S02]  /*0380*/  FADD R6, R2, 1 ;  /* 0x3f80000002067421 */ /* 0x000fe40000000000 */
[----:B------:R-:W0:Y:S03]  /*0390*/  LDC.64 R2, c[0x0][0x210] ;  /* 0x00008400ff027b82 */ /* 0x000e260000000a00 */
[----:B------:R-:W-:-:S04]  /*03a0*/  FSETP.GT.AND P1, PT, R6, 8.50705917302346158658e+37, PT ;  /* 0x7e8000000600780b */ /* 0x000fc80003f24000 */
[----:B------:R-:W-:-:S09]  /*03b0*/  FSEL R9, R9, 1, P1 ;  /* 0x3f80000009097808 */ /* 0x000fd20000800000 */
[----:B------:R-:W-:-:S06]  /*03c0*/  @P1 FMUL R6, R6, 0.25 ;  /* 0x3e80000006061820 */ /* 0x000fcc0000400000 */
[----:B------:R-:W1:Y:S01]  /*03d0*/  MUFU.RCP R6, R6 ;  /* 0x0000000600067308 */ /* 0x000e620000001000 */
[----:B0-----:R-:W-:-:S04]  /*03e0*/  IMAD.WIDE R2, R0, 0x4, R2 ;  /* 0x0000000400027825 */ /* 0x001fc800078e0202 */
[----:B-1----:R-:W-:-:S04]  /*03f0*/  FMUL R9, R6, R9 ;  /* 0x0000000906097220 */ /* 0x002fc80000400000 */
[----:B------:R-:W-:Y:S01]  /*0400*/  FFMA R5, R4, R9, R5 ;  /* 0x0000000904057223 */ /* 0x000fe20000000005 */
[----:B------:R-:W-:Y:S06]  /*0410*/  @P0 EXIT ;  /* 0x000000000000094d */ /* 0x000fec0003800000 */
[----:B------:R-:W-:Y:S01]  /*0420*/  STG.E desc[UR4][R2.64], R5 ;  /* 0x0000000502007986 */ /* 0x000fe2000c101904 */
[----:B------:R-:W-:Y:S05]  /*0430*/  EXIT ;  /* 0x000000000000794d */ /* 0x000fea0003800000 */
.L_x_0:
[----:B------:R-:W-:-:S00]  /*0440*/  BRA `(.L_x_0) ;  /* 0xfffffffc00fc7947 */ /* 0x000fc0000383ffff */
[----:B------:R-:W-:-:S00]  /*0450*/  NOP ;  /* 0x0000000000007918 */ /* 0x000fc00000000000 */
        /* <DEDUP_REMOVED lines=10> */
.L_x_1:


//--------------------- .nv.global.init           --------------------------
	.section	.nv.global.init,"aw",@progbits
.nv.global.init:
	.type		_$_str,@object
	.size		_$_str,(_$_str_$_2 - _$_str)
_$_str:
        /*0000*/ 	.byte	0x5f, 0x5f, 0x43, 0x55, 0x44, 0x41, 0x5f, 0x46, 0x54, 0x5a, 0x00
	.type		_$_str_$_2,@object
	.size		_$_str_$_2,(.L_1 - _$_str_$_2)
_$_str_$_2:
        /*000b*/ 	.byte	0x5f, 0x5f, 0x43, 0x55, 0x44, 0x41, 0x5f, 0x50, 0x52, 0x45, 0x43, 0x5f, 0x53, 0x51, 0x52, 0x54
        /*001b*/ 	.byte	0x00
.L_1:


//--------------------- .nv.constant0.triton_poi_fused__native_batch_norm_legit_no_training_add_silu_1 --------------------------
	.section	.nv.constant0.triton_poi_fused__native_batch_norm_legit_no_training_add_silu_1,"a",@progbits
	.sectionflags	@""
	.align	4
.nv.constant0.triton_poi_fused__native_batch_norm_legit_no_training_add_silu_1:
	.zero		588
